//
// Generated by NVIDIA NVVM Compiler
//
// Compiler Build ID: CL-36424714
// Cuda compilation tools, release 13.0, V13.0.88
// Based on NVVM 20.0.0
//

.version 9.0
.target sm_100
.address_size 64

	// .globl	_Z17bitonicSortKernelPiiii

.visible .entry _Z17bitonicSortKernelPiiii(
	.param .u64 .ptr .align 1 _Z17bitonicSortKernelPiiii_param_0,
	.param .u32 _Z17bitonicSortKernelPiiii_param_1,
	.param .u32 _Z17bitonicSortKernelPiiii_param_2,
	.param .u32 _Z17bitonicSortKernelPiiii_param_3
)
{
	.reg .pred 	%p<7>;
	.reg .b32 	%r<18>;
	.reg .b64 	%rd<19>;

	ld.param.u64 	%rd2, [_Z17bitonicSortKernelPiiii_param_0];
	ld.param.u32 	%r4, [_Z17bitonicSortKernelPiiii_param_1];
	ld.param.u32 	%r5, [_Z17bitonicSortKernelPiiii_param_2];
	ld.param.u32 	%r3, [_Z17bitonicSortKernelPiiii_param_3];
	cvta.to.global.u64 	%rd1, %rd2;
	mov.u32 	%r6, %tid.x;
	mov.u32 	%r7, %ntid.x;
	mov.u32 	%r8, %ctaid.x;
	mad.lo.s32 	%r1, %r7, %r8, %r6;
	xor.b32  	%r2, %r5, %r1;
	setp.le.u32 	%p1, %r2, %r1;
	setp.ge.u32 	%p2, %r2, %r4;
	or.pred  	%p3, %p1, %p2;
	@%p3 bra 	$L__BB0_6;
	and.b32  	%r9, %r3, %r1;
	setp.ne.s32 	%p4, %r9, 0;
	@%p4 bra 	$L__BB0_4;
	mul.wide.u32 	%rd11, %r1, 4;
	add.s64 	%rd12, %rd1, %rd11;
	ld.global.u32 	%r14, [%rd12];
	mul.wide.u32 	%rd13, %r2, 4;
	add.s64 	%rd14, %rd1, %rd13;
	ld.global.u32 	%r15, [%rd14];
	setp.le.s32 	%p6, %r14, %r15;
	@%p6 bra 	$L__BB0_6;
	mul.wide.s32 	%rd15, %r1, 4;
	add.s64 	%rd16, %rd1, %rd15;
	ld.global.u32 	%r16, [%rd16];
	mul.wide.s32 	%rd17, %r2, 4;
	add.s64 	%rd18, %rd1, %rd17;
	ld.global.u32 	%r17, [%rd18];
	st.global.u32 	[%rd16], %r17;
	st.global.u32 	[%rd18], %r16;
	bra.uni 	$L__BB0_6;
$L__BB0_4:
	mul.wide.u32 	%rd3, %r1, 4;
	add.s64 	%rd4, %rd1, %rd3;
	ld.global.u32 	%r10, [%rd4];
	mul.wide.u32 	%rd5, %r2, 4;
	add.s64 	%rd6, %rd1, %rd5;
	ld.global.u32 	%r11, [%rd6];
	setp.ge.s32 	%p5, %r10, %r11;
	@%p5 bra 	$L__BB0_6;
	mul.wide.s32 	%rd7, %r1, 4;
	add.s64 	%rd8, %rd1, %rd7;
	ld.global.u32 	%r12, [%rd8];
	mul.wide.s32 	%rd9, %r2, 4;
	add.s64 	%rd10, %rd1, %rd9;
	ld.global.u32 	%r13, [%rd10];
	st.global.u32 	[%rd8], %r13;
	st.global.u32 	[%rd10], %r12;
$L__BB0_6:
	ret;

}


// ===== COMPILED SASS (sm_100) =====

	.target	sm_100

	.elftype	@"ET_EXEC"


//--------------------- .note.nv.tkinfo           --------------------------
	.section	.note.nv.tkinfo,"",@"SHT_NOTE"
	.sectionflags	@"SHF_NOTE_NV_TKINFO"
	.tkinfo
        /*0018*/ 	.word	0x00000002
        /*0030*/ 	.string	""
        /*0030*/ 	.string	"ptxas"
        /*0030*/ 	.string	"Cuda compilation tools, release 13.0, V13.0.88"
        /*0030*/ 	.string	"Build cuda_13.0.r13.0/compiler.36424714_0"
        /*0030*/ 	.string	"-arch sm_100 -m 64 "



//--------------------- .note.nv.cuinfo           --------------------------
	.section	.note.nv.cuinfo,"",@"SHT_NOTE"
	.sectionflags	@"SHF_NOTE_NV_CUINFO"
        /*0018*/ 	.short	0x0002
        /*001a*/ 	.short	0x0064
        /*001c*/ 	.short	0x0082
	.zero		2


//--------------------- .nv.info                  --------------------------
	.section	.nv.info,"",@"SHT_CUDA_INFO"
	.align	4


	//----- nvinfo : EIATTR_REGCOUNT
	.align		4
        /*0000*/ 	.byte	0x04, 0x2f
        /*0002*/ 	.short	(.L_1 - .L_0)
	.align		4
.L_0:
        /*0004*/ 	.word	index@(_Z17bitonicSortKernelPiiii)
        /*0008*/ 	.word	0x0000000e


	//----- nvinfo : EIATTR_FRAME_SIZE
	.align		4
.L_1:
        /*000c*/ 	.byte	0x04, 0x11
        /*000e*/ 	.short	(.L_3 - .L_2)
	.align		4
.L_2:
        /*0010*/ 	.word	index@(_Z17bitonicSortKernelPiiii)
        /*0014*/ 	.word	0x00000000


	//----- nvinfo : EIATTR_MIN_STACK_SIZE
	.align		4
.L_3:
        /*0018*/ 	.byte	0x04, 0x12
        /*001a*/ 	.short	(.L_5 - .L_4)
	.align		4
.L_4:
        /*001c*/ 	.word	index@(_Z17bitonicSortKernelPiiii)
        /*0020*/ 	.word	0x00000000
.L_5:


//--------------------- .nv.compat                --------------------------
	.section	.nv.compat,"",@"SHT_CUDA_COMPAT_INFO"
	.align	4
        /*0000*/ 	.byte	0x02, 0x09, 0x00, 0x00, 0x02, 0x02, 0x01, 0x00, 0x02, 0x05, 0x05, 0x00, 0x03, 0x07, 0x01, 0x01
        /*0010*/ 	.byte	0x02, 0x03, 0x00, 0x00, 0x02, 0x06, 0x01, 0x00, 0x04, 0x0b, 0x08, 0x00, 0x09, 0x00, 0x00, 0x00
        /*0020*/ 	.byte	0x00, 0x00, 0x00, 0x00


//--------------------- .nv.info._Z17bitonicSortKernelPiiii --------------------------
	.section	.nv.info._Z17bitonicSortKernelPiiii,"",@"SHT_CUDA_INFO"
	.sectionflags	@""
	.align	4


	//----- nvinfo : EIATTR_CUDA_API_VERSION
	.align		4
        /*0000*/ 	.byte	0x04, 0x37
        /*0002*/ 	.short	(.L_7 - .L_6)
.L_6:
        /*0004*/ 	.word	0x00000082


	//----- nvinfo : EIATTR_KPARAM_INFO
	.align		4
.L_7:
        /*0008*/ 	.byte	0x04, 0x17
        /*000a*/ 	.short	(.L_9 - .L_8)
.L_8:
        /*000c*/ 	.word	0x00000000
        /*0010*/ 	.short	0x0003
        /*0012*/ 	.short	0x0010
        /*0014*/ 	.byte	0x00, 0xf0, 0x11, 0x00


	//----- nvinfo : EIATTR_KPARAM_INFO
	.align		4
.L_9:
        /*0018*/ 	.byte	0x04, 0x17
        /*001a*/ 	.short	(.L_11 - .L_10)
.L_10:
        /*001c*/ 	.word	0x00000000
        /*0020*/ 	.short	0x0002
        /*0022*/ 	.short	0x000c
        /*0024*/ 	.byte	0x00, 0xf0, 0x11, 0x00


	//----- nvinfo : EIATTR_KPARAM_INFO
	.align		4
.L_11:
        /*0028*/ 	.byte	0x04, 0x17
        /*002a*/ 	.short	(.L_13 - .L_12)
.L_12:
        /*002c*/ 	.word	0x00000000
        /*0030*/ 	.short	0x0001
        /*0032*/ 	.short	0x0008
        /*0034*/ 	.byte	0x00, 0xf0, 0x11, 0x00


	//----- nvinfo : EIATTR_KPARAM_INFO
	.align		4
.L_13:
        /*0038*/ 	.byte	0x04, 0x17
        /*003a*/ 	.short	(.L_15 - .L_14)
.L_14:
        /*003c*/ 	.word	0x00000000
        /*0040*/ 	.short	0x0000
        /*0042*/ 	.short	0x0000
        /*0044*/ 	.byte	0x00, 0xf5, 0x21, 0x00


	//----- nvinfo : EIATTR_SPARSE_MMA_MASK
	.align		4
.L_15:
        /*0048*/ 	.byte	0x03, 0x50
        /*004a*/ 	.short	0x0000


	//----- nvinfo : EIATTR_MAXREG_COUNT
	.align		4
        /*004c*/ 	.byte	0x03, 0x1b
        /*004e*/ 	.short	0x00ff


	//----- nvinfo : EIATTR_MERCURY_ISA_VERSION
	.align		4
        /*0050*/ 	.byte	0x03, 0x5f
        /*0052*/ 	.short	0x0101


	//----- nvinfo : EIATTR_VRC_CTA_INIT_COUNT
	.align		4
        /*0054*/ 	.byte	0x02, 0x4a
	.zero		1
	.zero		1


	//----- nvinfo : EIATTR_EXIT_INSTR_OFFSETS
	.align		4
        /*0058*/ 	.byte	0x04, 0x1c
        /*005a*/ 	.short	(.L_17 - .L_16)


	//   ....[0]....
.L_16:
        /*005c*/ 	.word	0x00000090


	//   ....[1]....
        /*0060*/ 	.word	0x00000140


	//   ....[2]....
        /*0064*/ 	.word	0x000001b0


	//   ....[3]....
        /*0068*/ 	.word	0x00000220


	//   ....[4]....
        /*006c*/ 	.word	0x00000290


	//----- nvinfo : EIATTR_CRS_STACK_SIZE
	.align		4
.L_17:
        /*0070*/ 	.byte	0x04, 0x1e
        /*0072*/ 	.short	(.L_19 - .L_18)
.L_18:
        /*0074*/ 	.word	0x00000000


	//----- nvinfo : EIATTR_CBANK_PARAM_SIZE
	.align		4
.L_19:
        /*0078*/ 	.byte	0x03, 0x19
        /*007a*/ 	.short	0x0014


	//----- nvinfo : EIATTR_PARAM_CBANK
	.align		4
        /*007c*/ 	.byte	0x04, 0x0a
        /*007e*/ 	.short	(.L_21 - .L_20)
	.align		4
.L_20:
        /*0080*/ 	.word	index@(.nv.constant0._Z17bitonicSortKernelPiiii)
        /*0084*/ 	.short	0x0380
        /*0086*/ 	.short	0x0014


	//----- nvinfo : EIATTR_SW_WAR
	.align		4
.L_21:
        /*0088*/ 	.byte	0x04, 0x36
        /*008a*/ 	.short	(.L_23 - .L_22)
.L_22:
        /*008c*/ 	.word	0x00000008
.L_23:


//--------------------- .nv.callgraph             --------------------------
	.section	.nv.callgraph,"",@"SHT_CUDA_CALLGRAPH"
	.align	4
	.sectionentsize	8
	.align		4
        /*0000*/ 	.word	0x00000000
	.align		4
        /*0004*/ 	.word	0xffffffff
	.align		4
        /*0008*/ 	.word	0x00000000
	.align		4
        /*000c*/ 	.word	0xfffffffe
	.align		4
        /*0010*/ 	.word	0x00000000
	.align		4
        /*0014*/ 	.word	0xfffffffd
	.align		4
        /*0018*/ 	.word	0x00000000
	.align		4
        /*001c*/ 	.word	0xfffffffc


//--------------------- .text._Z17bitonicSortKernelPiiii --------------------------
	.section	.text._Z17bitonicSortKernelPiiii,"ax",@progbits
	.align	128
        .global         _Z17bitonicSortKernelPiiii
        .type           _Z17bitonicSortKernelPiiii,@function
        .size           _Z17bitonicSortKernelPiiii,(.L_x_2 - _Z17bitonicSortKernelPiiii)
        .other          _Z17bitonicSortKernelPiiii,@"STO_CUDA_ENTRY STV_DEFAULT"
_Z17bitonicSortKernelPiiii:
.text._Z17bitonicSortKernelPiiii:
[----:B------:R-:W-:Y:S01]  /*0000*/  LDC R1, c[0x0][0x37c] ;  /* 0x0000df00ff017b82 */ /* 0x000fe20000000800 */
[----:B------:R-:W0:Y:S01]  /*0010*/  S2R R9, SR_TID.X ;  /* 0x0000000000097919 */ /* 0x000e220000002100 */
[----:B------:R-:W0:Y:S01]  /*0020*/  LDCU UR4, c[0x0][0x360] ;  /* 0x00006c00ff0477ac */ /* 0x000e220008000800 */
[----:B------:R-:W0:Y:S01]  /*0030*/  S2R R0, SR_CTAID.X ;  /* 0x0000000000007919 */ /* 0x000e220000002500 */
[----:B------:R-:W1:Y:S01]  /*0040*/  LDCU.64 UR6, c[0x0][0x388] ;  /* 0x00007100ff0677ac */ /* 0x000e620008000a00 */
[----:B0-----:R-:W-:-:S05]  /*0050*/  IMAD R9, R0, UR4, R9 ;  /* 0x0000000400097c24 */ /* 0x001fca000f8e0209 */
[----:B-1----:R-:W-:-:S04]  /*0060*/  LOP3.LUT R11, R9, UR7, RZ, 0x3c, !PT ;  /* 0x00000007090b7c12 */ /* 0x002fc8000f8e3cff */
[----:B------:R-:W-:-:S04]  /*0070*/  ISETP.GE.U32.AND P0, PT, R11, UR6, PT ;  /* 0x000000060b007c0c */ /* 0x000fc8000bf06070 */
[----:B------:R-:W-:-:S13]  /*0080*/  ISETP.LE.U32.OR P0, PT, R11, R9, P0 ;  /* 0x000000090b00720c */ /* 0x000fda0000703470 */
[----:B------:R-:W-:Y:S05]  /*0090*/  @P0 EXIT ;  /* 0x000000000000094d */ /* 0x000fea0003800000 */
[----:B------:R-:W0:Y:S02]  /*00a0*/  LDCU UR4, c[0x0][0x390] ;  /* 0x00007200ff0477ac */ /* 0x000e240008000800 */
[----:B0-----:R-:W-:Y:S01]  /*00b0*/  LOP3.LUT P0, RZ, R9, UR4, RZ, 0xc0, !PT ;  /* 0x0000000409ff7c12 */ /* 0x001fe2000f80c0ff */
[----:B------:R-:W0:-:S12]  /*00c0*/  LDCU.64 UR4, c[0x0][0x358] ;  /* 0x00006b00ff0477ac */ /* 0x000e180008000a00 */
[----:B------:R-:W-:Y:S05]  /*00d0*/  @P0 BRA `(.L_x_0) ;  /* 0x0000000000380947 */ /* 0x000fea0003800000 */
[----:B------:R-:W1:Y:S02]  /*00e0*/  LDC.64 R6, c[0x0][0x380] ;  /* 0x0000e000ff067b82 */ /* 0x000e640000000a00 */
[----:B-1----:R-:W-:-:S04]  /*00f0*/  IMAD.WIDE.U32 R2, R9, 0x4, R6 ;  /* 0x0000000409027825 */ /* 0x002fc800078e0006 */
[----:B------:R-:W-:Y:S02]  /*0100*/  IMAD.WIDE.U32 R4, R11, 0x4, R6 ;  /* 0x000000040b047825 */ /* 0x000fe400078e0006 */
[----:B0-----:R-:W2:Y:S04]  /*0110*/  LDG.E R2, desc[UR4][R2.64] ;  /* 0x0000000402027981 */ /* 0x001ea8000c1e1900 */
[----:B------:R-:W2:Y:S02]  /*0120*/  LDG.E R5, desc[UR4][R4.64] ;  /* 0x0000000404057981 */ /* 0x000ea4000c1e1900 */
[----:B--2---:R-:W-:-:S13]  /*0130*/  ISETP.GT.AND P0, PT, R2, R5, PT ;  /* 0x000000050200720c */ /* 0x004fda0003f04270 */
[----:B------:R-:W-:Y:S05]  /*0140*/  @!P0 EXIT ;  /* 0x000000000000894d */ /* 0x000fea0003800000 */
[----:B------:R-:W-:-:S04]  /*0150*/  IMAD.WIDE R4, R11, 0x4, R6 ;  /* 0x000000040b047825 */ /* 0x000fc800078e0206 */
[----:B------:R-:W-:Y:S02]  /*0160*/  IMAD.WIDE R2, R9, 0x4, R6 ;  /* 0x0000000409027825 */ /* 0x000fe400078e0206 */
[----:B------:R-:W2:Y:S04]  /*0170*/  LDG.E R9, desc[UR4][R4.64] ;  /* 0x0000000404097981 */ /* 0x000ea8000c1e1900 */
[----:B------:R-:W3:Y:S04]  /*0180*/  LDG.E R7, desc[UR4][R2.64] ;  /* 0x0000000402077981 */ /* 0x000ee8000c1e1900 */
[----:B--2---:R-:W-:Y:S04]  /*0190*/  STG.E desc[UR4][R2.64], R9 ;  /* 0x0000000902007986 */ /* 0x004fe8000c101904 */
[----:B---3--:R-:W-:Y:S01]  /*01a0*/  STG.E desc[UR4][R4.64], R7 ;  /* 0x0000000704007986 */ /* 0x008fe2000c101904 */
[----:B------:R-:W-:Y:S05]  /*01b0*/  EXIT ;  /* 0x000000000000794d */ /* 0x000fea0003800000 */
.L_x_0:
[----:B------:R-:W1:Y:S02]  /*01c0*/  LDC.64 R2, c[0x0][0x380] ;  /* 0x0000e000ff027b82 */ /* 0x000e640000000a00 */
[----:B-1----:R-:W-:-:S04]  /*01d0*/  IMAD.WIDE.U32 R4, R9, 0x4, R2 ;  /* 0x0000000409047825 */ /* 0x002fc800078e0002 */
[----:B------:R-:W-:Y:S02]  /*01e0*/  IMAD.WIDE.U32 R6, R11, 0x4, R2 ;  /* 0x000000040b067825 */ /* 0x000fe400078e0002 */
[----:B0-----:R-:W2:Y:S04]  /*01f0*/  LDG.E R4, desc[UR4][R4.64] ;  /* 0x0000000404047981 */ /* 0x001ea8000c1e1900 */
[----:B------:R-:W2:Y:S02]  /*0200*/  LDG.E R7, desc[UR4][R6.64] ;  /* 0x0000000406077981 */ /* 0x000ea4000c1e1900 */
[----:B--2---:R-:W-:-:S13]  /*0210*/  ISETP.GE.AND P0, PT, R4, R7, PT ;  /* 0x000000070400720c */ /* 0x004fda0003f06270 */
[----:B------:R-:W-:Y:S05]  /*0220*/  @P0 EXIT ;  /* 0x000000000000094d */ /* 0x000fea0003800000 */
[----:B------:R-:W-:-:S04]  /*0230*/  IMAD.WIDE R4, R11, 0x4, R2 ;  /* 0x000000040b047825 */ /* 0x000fc800078e0202 */
[----:B------:R-:W-:Y:S02]  /*0240*/  IMAD.WIDE R2, R9, 0x4, R2 ;  /* 0x0000000409027825 */ /* 0x000fe400078e0202 */
[----:B------:R-:W2:Y:S04]  /*0250*/  LDG.E R9, desc[UR4][R4.64] ;  /* 0x0000000404097981 */ /* 0x000ea8000c1e1900 */
[----:B------:R-:W3:Y:S04]  /*0260*/  LDG.E R7, desc[UR4][R2.64] ;  /* 0x0000000402077981 */ /* 0x000ee8000c1e1900 */
[----:B--2---:R-:W-:Y:S04]  /*0270*/  STG.E desc[UR4][R2.64], R9 ;  /* 0x0000000902007986 */ /* 0x004fe8000c101904 */
[----:B---3--:R-:W-:Y:S01]  /*0280*/  STG.E desc[UR4][R4.64], R7 ;  /* 0x0000000704007986 */ /* 0x008fe2000c101904 */
[----:B------:R-:W-:Y:S05]  /*0290*/  EXIT ;  /* 0x000000000000794d */ /* 0x000fea0003800000 */
.L_x_1:
[----:B------:R-:W-:-:S00]  /*02a0*/  BRA `(.L_x_1) ;  /* 0xfffffffc00fc7947 */ /* 0x000fc0000383ffff */
[----:B------:R-:W-:-:S00]  /*02b0*/  NOP ;  /* 0x0000000000007918 */ /* 0x000fc00000000000 */
        /* <DEDUP_REMOVED lines=12> */
.L_x_2:


//--------------------- .nv.shared.reserved.0     --------------------------
	.section	.nv.shared.reserved.0,"aw",@nobits
	.weak		__nv_reservedSMEM_offset_0_alias
	.size		__nv_reservedSMEM_offset_0_alias, 0, 64
	.other		__nv_reservedSMEM_offset_0_alias,@"STO_CUDA_RESERVED_SHARED STV_DEFAULT"
__nv_reservedSMEM_offset_0_alias:
	.zero		0
	.zero		64


//--------------------- .nv.constant0._Z17bitonicSortKernelPiiii --------------------------
	.section	.nv.constant0._Z17bitonicSortKernelPiiii,"a",@progbits
	.sectionflags	@""
	.align	4
.nv.constant0._Z17bitonicSortKernelPiiii:
	.zero		916


//--------------------- SYMBOLS --------------------------

	.type		.nv.reservedSmem.offset0,@object
	.size		.nv.reservedSmem.offset0,0x4
